//
// Generated by NVIDIA NVVM Compiler
//
// Compiler Build ID: CL-36424714
// Cuda compilation tools, release 13.0, V13.0.88
// Based on NVVM 20.0.0
//

.version 9.0
.target sm_100
.address_size 64

	// .globl	_Z7mat_addPfS_S_i

.visible .entry _Z7mat_addPfS_S_i(
	.param .u64 .ptr .align 1 _Z7mat_addPfS_S_i_param_0,
	.param .u64 .ptr .align 1 _Z7mat_addPfS_S_i_param_1,
	.param .u64 .ptr .align 1 _Z7mat_addPfS_S_i_param_2,
	.param .u32 _Z7mat_addPfS_S_i_param_3
)
{
	.reg .b32 	%r<4>;
	.reg .b32 	%f<4>;
	.reg .b64 	%rd<11>;

	ld.param.u64 	%rd1, [_Z7mat_addPfS_S_i_param_0];
	ld.param.u64 	%rd2, [_Z7mat_addPfS_S_i_param_1];
	ld.param.u64 	%rd3, [_Z7mat_addPfS_S_i_param_2];
	cvta.to.global.u64 	%rd4, %rd3;
	cvta.to.global.u64 	%rd5, %rd2;
	cvta.to.global.u64 	%rd6, %rd1;
	mov.u32 	%r1, %tid.x;
	mov.u32 	%r2, %tid.y;
	mad.lo.s32 	%r3, %r1, 10, %r2;
	mul.wide.u32 	%rd7, %r3, 4;
	add.s64 	%rd8, %rd6, %rd7;
	ld.global.f32 	%f1, [%rd8];
	add.s64 	%rd9, %rd5, %rd7;
	ld.global.f32 	%f2, [%rd9];
	add.f32 	%f3, %f1, %f2;
	add.s64 	%rd10, %rd4, %rd7;
	st.global.f32 	[%rd10], %f3;
	ret;

}
	// .globl	_Z7mat_subPfS_S_i
.visible .entry _Z7mat_subPfS_S_i(
	.param .u64 .ptr .align 1 _Z7mat_subPfS_S_i_param_0,
	.param .u64 .ptr .align 1 _Z7mat_subPfS_S_i_param_1,
	.param .u64 .ptr .align 1 _Z7mat_subPfS_S_i_param_2,
	.param .u32 _Z7mat_subPfS_S_i_param_3
)
{
	.reg .b32 	%r<4>;
	.reg .b32 	%f<4>;
	.reg .b64 	%rd<11>;

	ld.param.u64 	%rd1, [_Z7mat_subPfS_S_i_param_0];
	ld.param.u64 	%rd2, [_Z7mat_subPfS_S_i_param_1];
	ld.param.u64 	%rd3, [_Z7mat_subPfS_S_i_param_2];
	cvta.to.global.u64 	%rd4, %rd3;
	cvta.to.global.u64 	%rd5, %rd2;
	cvta.to.global.u64 	%rd6, %rd1;
	mov.u32 	%r1, %tid.x;
	mov.u32 	%r2, %tid.y;
	mad.lo.s32 	%r3, %r1, 10, %r2;
	mul.wide.u32 	%rd7, %r3, 4;
	add.s64 	%rd8, %rd6, %rd7;
	ld.global.f32 	%f1, [%rd8];
	add.s64 	%rd9, %rd5, %rd7;
	ld.global.f32 	%f2, [%rd9];
	sub.f32 	%f3, %f1, %f2;
	add.s64 	%rd10, %rd4, %rd7;
	st.global.f32 	[%rd10], %f3;
	ret;

}
	// .globl	_Z8mat_multPfS_S_i
.visible .entry _Z8mat_multPfS_S_i(
	.param .u64 .ptr .align 1 _Z8mat_multPfS_S_i_param_0,
	.param .u64 .ptr .align 1 _Z8mat_multPfS_S_i_param_1,
	.param .u64 .ptr .align 1 _Z8mat_multPfS_S_i_param_2,
	.param .u32 _Z8mat_multPfS_S_i_param_3
)
{
	.reg .b32 	%r<5>;
	.reg .b32 	%f<32>;
	.reg .b64 	%rd<13>;

	ld.param.u64 	%rd1, [_Z8mat_multPfS_S_i_param_0];
	ld.param.u64 	%rd2, [_Z8mat_multPfS_S_i_param_1];
	ld.param.u64 	%rd3, [_Z8mat_multPfS_S_i_param_2];
	cvta.to.global.u64 	%rd4, %rd3;
	mov.u32 	%r1, %tid.x;
	mov.u32 	%r2, %tid.y;
	mul.lo.s32 	%r3, %r1, 10;
	add.s32 	%r4, %r3, %r2;
	mul.wide.u32 	%rd5, %r4, 4;
	add.s64 	%rd6, %rd4, %rd5;
	ld.global.f32 	%f1, [%rd6];
	cvta.to.global.u64 	%rd7, %rd1;
	cvta.to.global.u64 	%rd8, %rd2;
	mul.wide.u32 	%rd9, %r3, 4;
	add.s64 	%rd10, %rd7, %rd9;
	ld.global.f32 	%f2, [%rd10];
	mul.wide.u32 	%rd11, %r2, 4;
	add.s64 	%rd12, %rd8, %rd11;
	ld.global.f32 	%f3, [%rd12];
	fma.rn.f32 	%f4, %f2, %f3, %f1;
	st.global.f32 	[%rd6], %f4;
	ld.global.f32 	%f5, [%rd10+4];
	ld.global.f32 	%f6, [%rd12+40];
	fma.rn.f32 	%f7, %f5, %f6, %f4;
	st.global.f32 	[%rd6], %f7;
	ld.global.f32 	%f8, [%rd10+8];
	ld.global.f32 	%f9, [%rd12+80];
	fma.rn.f32 	%f10, %f8, %f9, %f7;
	st.global.f32 	[%rd6], %f10;
	ld.global.f32 	%f11, [%rd10+12];
	ld.global.f32 	%f12, [%rd12+120];
	fma.rn.f32 	%f13, %f11, %f12, %f10;
	st.global.f32 	[%rd6], %f13;
	ld.global.f32 	%f14, [%rd10+16];
	ld.global.f32 	%f15, [%rd12+160];
	fma.rn.f32 	%f16, %f14, %f15, %f13;
	st.global.f32 	[%rd6], %f16;
	ld.global.f32 	%f17, [%rd10+20];
	ld.global.f32 	%f18, [%rd12+200];
	fma.rn.f32 	%f19, %f17, %f18, %f16;
	st.global.f32 	[%rd6], %f19;
	ld.global.f32 	%f20, [%rd10+24];
	ld.global.f32 	%f21, [%rd12+240];
	fma.rn.f32 	%f22, %f20, %f21, %f19;
	st.global.f32 	[%rd6], %f22;
	ld.global.f32 	%f23, [%rd10+28];
	ld.global.f32 	%f24, [%rd12+280];
	fma.rn.f32 	%f25, %f23, %f24, %f22;
	st.global.f32 	[%rd6], %f25;
	ld.global.f32 	%f26, [%rd10+32];
	ld.global.f32 	%f27, [%rd12+320];
	fma.rn.f32 	%f28, %f26, %f27, %f25;
	st.global.f32 	[%rd6], %f28;
	ld.global.f32 	%f29, [%rd10+36];
	ld.global.f32 	%f30, [%rd12+360];
	fma.rn.f32 	%f31, %f29, %f30, %f28;
	st.global.f32 	[%rd6], %f31;
	ret;

}


// ===== COMPILED SASS (sm_100) =====

	.target	sm_100

	.elftype	@"ET_EXEC"


//--------------------- .note.nv.tkinfo           --------------------------
	.section	.note.nv.tkinfo,"",@"SHT_NOTE"
	.sectionflags	@"SHF_NOTE_NV_TKINFO"
	.tkinfo
        /*0018*/ 	.word	0x00000002
        /*0030*/ 	.string	""
        /*0030*/ 	.string	"ptxas"
        /*0030*/ 	.string	"Cuda compilation tools, release 13.0, V13.0.88"
        /*0030*/ 	.string	"Build cuda_13.0.r13.0/compiler.36424714_0"
        /*0030*/ 	.string	"-arch sm_100 -m 64 "



//--------------------- .note.nv.cuinfo           --------------------------
	.section	.note.nv.cuinfo,"",@"SHT_NOTE"
	.sectionflags	@"SHF_NOTE_NV_CUINFO"
        /*0018*/ 	.short	0x0002
        /*001a*/ 	.short	0x0064
        /*001c*/ 	.short	0x0082
	.zero		2


//--------------------- .nv.info                  --------------------------
	.section	.nv.info,"",@"SHT_CUDA_INFO"
	.align	4


	//----- nvinfo : EIATTR_REGCOUNT
	.align		4
        /*0000*/ 	.byte	0x04, 0x2f
        /*0002*/ 	.short	(.L_1 - .L_0)
	.align		4
.L_0:
        /*0004*/ 	.word	index@(_Z7mat_addPfS_S_i)
        /*0008*/ 	.word	0x0000000c


	//----- nvinfo : EIATTR_FRAME_SIZE
	.align		4
.L_1:
        /*000c*/ 	.byte	0x04, 0x11
        /*000e*/ 	.short	(.L_3 - .L_2)
	.align		4
.L_2:
        /*0010*/ 	.word	index@(_Z7mat_addPfS_S_i)
        /*0014*/ 	.word	0x00000000


	//----- nvinfo : EIATTR_REGCOUNT
	.align		4
.L_3:
        /*0018*/ 	.byte	0x04, 0x2f
        /*001a*/ 	.short	(.L_5 - .L_4)
	.align		4
.L_4:
        /*001c*/ 	.word	index@(_Z7mat_subPfS_S_i)
        /*0020*/ 	.word	0x0000000c


	//----- nvinfo : EIATTR_FRAME_SIZE
	.align		4
.L_5:
        /*0024*/ 	.byte	0x04, 0x11
        /*0026*/ 	.short	(.L_7 - .L_6)
	.align		4
.L_6:
        /*0028*/ 	.word	index@(_Z7mat_subPfS_S_i)
        /*002c*/ 	.word	0x00000000


	//----- nvinfo : EIATTR_REGCOUNT
	.align		4
.L_7:
        /*0030*/ 	.byte	0x04, 0x2f
        /*0032*/ 	.short	(.L_9 - .L_8)
	.align		4
.L_8:
        /*0034*/ 	.word	index@(_Z8mat_multPfS_S_i)
        /*0038*/ 	.word	0x00000010


	//----- nvinfo : EIATTR_FRAME_SIZE
	.align		4
.L_9:
        /*003c*/ 	.byte	0x04, 0x11
        /*003e*/ 	.short	(.L_11 - .L_10)
	.align		4
.L_10:
        /*0040*/ 	.word	index@(_Z8mat_multPfS_S_i)
        /*0044*/ 	.word	0x00000000


	//----- nvinfo : EIATTR_MIN_STACK_SIZE
	.align		4
.L_11:
        /*0048*/ 	.byte	0x04, 0x12
        /*004a*/ 	.short	(.L_13 - .L_12)
	.align		4
.L_12:
        /*004c*/ 	.word	index@(_Z8mat_multPfS_S_i)
        /*0050*/ 	.word	0x00000000


	//----- nvinfo : EIATTR_MIN_STACK_SIZE
	.align		4
.L_13:
        /*0054*/ 	.byte	0x04, 0x12
        /*0056*/ 	.short	(.L_15 - .L_14)
	.align		4
.L_14:
        /*0058*/ 	.word	index@(_Z7mat_subPfS_S_i)
        /*005c*/ 	.word	0x00000000


	//----- nvinfo : EIATTR_MIN_STACK_SIZE
	.align		4
.L_15:
        /*0060*/ 	.byte	0x04, 0x12
        /*0062*/ 	.short	(.L_17 - .L_16)
	.align		4
.L_16:
        /*0064*/ 	.word	index@(_Z7mat_addPfS_S_i)
        /*0068*/ 	.word	0x00000000
.L_17:


//--------------------- .nv.compat                --------------------------
	.section	.nv.compat,"",@"SHT_CUDA_COMPAT_INFO"
	.align	4
        /*0000*/ 	.byte	0x02, 0x09, 0x00, 0x00, 0x02, 0x02, 0x01, 0x00, 0x02, 0x05, 0x05, 0x00, 0x03, 0x07, 0x01, 0x01
        /*0010*/ 	.byte	0x02, 0x03, 0x00, 0x00, 0x02, 0x06, 0x01, 0x00, 0x04, 0x0b, 0x08, 0x00, 0x09, 0x00, 0x00, 0x00
        /*0020*/ 	.byte	0x00, 0x00, 0x00, 0x00


//--------------------- .nv.info._Z8mat_multPfS_S_i --------------------------
	.section	.nv.info._Z8mat_multPfS_S_i,"",@"SHT_CUDA_INFO"
	.sectionflags	@""
	.align	4


	//----- nvinfo : EIATTR_CUDA_API_VERSION
	.align		4
        /*0000*/ 	.byte	0x04, 0x37
        /*0002*/ 	.short	(.L_19 - .L_18)
.L_18:
        /*0004*/ 	.word	0x00000082


	//----- nvinfo : EIATTR_KPARAM_INFO
	.align		4
.L_19:
        /*0008*/ 	.byte	0x04, 0x17
        /*000a*/ 	.short	(.L_21 - .L_20)
.L_20:
        /*000c*/ 	.word	0x00000000
        /*0010*/ 	.short	0x0003
        /*0012*/ 	.short	0x0018
        /*0014*/ 	.byte	0x00, 0xf0, 0x11, 0x00


	//----- nvinfo : EIATTR_KPARAM_INFO
	.align		4
.L_21:
        /*0018*/ 	.byte	0x04, 0x17
        /*001a*/ 	.short	(.L_23 - .L_22)
.L_22:
        /*001c*/ 	.word	0x00000000
        /*0020*/ 	.short	0x0002
        /*0022*/ 	.short	0x0010
        /*0024*/ 	.byte	0x00, 0xf5, 0x21, 0x00


	//----- nvinfo : EIATTR_KPARAM_INFO
	.align		4
.L_23:
        /*0028*/ 	.byte	0x04, 0x17
        /*002a*/ 	.short	(.L_25 - .L_24)
.L_24:
        /*002c*/ 	.word	0x00000000
        /*0030*/ 	.short	0x0001
        /*0032*/ 	.short	0x0008
        /*0034*/ 	.byte	0x00, 0xf5, 0x21, 0x00


	//----- nvinfo : EIATTR_KPARAM_INFO
	.align		4
.L_25:
        /*0038*/ 	.byte	0x04, 0x17
        /*003a*/ 	.short	(.L_27 - .L_26)
.L_26:
        /*003c*/ 	.word	0x00000000
        /*0040*/ 	.short	0x0000
        /*0042*/ 	.short	0x0000
        /*0044*/ 	.byte	0x00, 0xf5, 0x21, 0x00


	//----- nvinfo : EIATTR_SPARSE_MMA_MASK
	.align		4
.L_27:
        /*0048*/ 	.byte	0x03, 0x50
        /*004a*/ 	.short	0x0000


	//----- nvinfo : EIATTR_MAXREG_COUNT
	.align		4
        /*004c*/ 	.byte	0x03, 0x1b
        /*004e*/ 	.short	0x00ff


	//----- nvinfo : EIATTR_MERCURY_ISA_VERSION
	.align		4
        /*0050*/ 	.byte	0x03, 0x5f
        /*0052*/ 	.short	0x0101


	//----- nvinfo : EIATTR_VRC_CTA_INIT_COUNT
	.align		4
        /*0054*/ 	.byte	0x02, 0x4a
	.zero		1
	.zero		1


	//----- nvinfo : EIATTR_EXIT_INSTR_OFFSETS
	.align		4
        /*0058*/ 	.byte	0x04, 0x1c
        /*005a*/ 	.short	(.L_29 - .L_28)


	//   ....[0]....
.L_28:
        /*005c*/ 	.word	0x00000350


	//----- nvinfo : EIATTR_CBANK_PARAM_SIZE
	.align		4
.L_29:
        /*0060*/ 	.byte	0x03, 0x19
        /*0062*/ 	.short	0x001c


	//----- nvinfo : EIATTR_PARAM_CBANK
	.align		4
        /*0064*/ 	.byte	0x04, 0x0a
        /*0066*/ 	.short	(.L_31 - .L_30)
	.align		4
.L_30:
        /*0068*/ 	.word	index@(.nv.constant0._Z8mat_multPfS_S_i)
        /*006c*/ 	.short	0x0380
        /*006e*/ 	.short	0x001c


	//----- nvinfo : EIATTR_SW_WAR
	.align		4
.L_31:
        /*0070*/ 	.byte	0x04, 0x36
        /*0072*/ 	.short	(.L_33 - .L_32)
.L_32:
        /*0074*/ 	.word	0x00000008
.L_33:


//--------------------- .nv.info._Z7mat_subPfS_S_i --------------------------
	.section	.nv.info._Z7mat_subPfS_S_i,"",@"SHT_CUDA_INFO"
	.sectionflags	@""
	.align	4


	//----- nvinfo : EIATTR_CUDA_API_VERSION
	.align		4
        /*0000*/ 	.byte	0x04, 0x37
        /*0002*/ 	.short	(.L_35 - .L_34)
.L_34:
        /*0004*/ 	.word	0x00000082


	//----- nvinfo : EIATTR_KPARAM_INFO
	.align		4
.L_35:
        /*0008*/ 	.byte	0x04, 0x17
        /*000a*/ 	.short	(.L_37 - .L_36)
.L_36:
        /*000c*/ 	.word	0x00000000
        /*0010*/ 	.short	0x0003
        /*0012*/ 	.short	0x0018
        /*0014*/ 	.byte	0x00, 0xf0, 0x11, 0x00


	//----- nvinfo : EIATTR_KPARAM_INFO
	.align		4
.L_37:
        /*0018*/ 	.byte	0x04, 0x17
        /*001a*/ 	.short	(.L_39 - .L_38)
.L_38:
        /*001c*/ 	.word	0x00000000
        /*0020*/ 	.short	0x0002
        /*0022*/ 	.short	0x0010
        /*0024*/ 	.byte	0x00, 0xf5, 0x21, 0x00


	//----- nvinfo : EIATTR_KPARAM_INFO
	.align		4
.L_39:
        /*0028*/ 	.byte	0x04, 0x17
        /*002a*/ 	.short	(.L_41 - .L_40)
.L_40:
        /*002c*/ 	.word	0x00000000
        /*0030*/ 	.short	0x0001
        /*0032*/ 	.short	0x0008
        /*0034*/ 	.byte	0x00, 0xf5, 0x21, 0x00


	//----- nvinfo : EIATTR_KPARAM_INFO
	.align		4
.L_41:
        /*0038*/ 	.byte	0x04, 0x17
        /*003a*/ 	.short	(.L_43 - .L_42)
.L_42:
        /*003c*/ 	.word	0x00000000
        /*0040*/ 	.short	0x0000
        /*0042*/ 	.short	0x0000
        /*0044*/ 	.byte	0x00, 0xf5, 0x21, 0x00


	//----- nvinfo : EIATTR_SPARSE_MMA_MASK
	.align		4
.L_43:
        /*0048*/ 	.byte	0x03, 0x50
        /*004a*/ 	.short	0x0000


	//----- nvinfo : EIATTR_MAXREG_COUNT
	.align		4
        /*004c*/ 	.byte	0x03, 0x1b
        /*004e*/ 	.short	0x00ff


	//----- nvinfo : EIATTR_MERCURY_ISA_VERSION
	.align		4
        /*0050*/ 	.byte	0x03, 0x5f
        /*0052*/ 	.short	0x0101


	//----- nvinfo : EIATTR_VRC_CTA_INIT_COUNT
	.align		4
        /*0054*/ 	.byte	0x02, 0x4a
	.zero		1
	.zero		1


	//----- nvinfo : EIATTR_EXIT_INSTR_OFFSETS
	.align		4
        /*0058*/ 	.byte	0x04, 0x1c
        /*005a*/ 	.short	(.L_45 - .L_44)


	//   ....[0]....
.L_44:
        /*005c*/ 	.word	0x000000f0


	//----- nvinfo : EIATTR_CBANK_PARAM_SIZE
	.align		4
.L_45:
        /*0060*/ 	.byte	0x03, 0x19
        /*0062*/ 	.short	0x001c


	//----- nvinfo : EIATTR_PARAM_CBANK
	.align		4
        /*0064*/ 	.byte	0x04, 0x0a
        /*0066*/ 	.short	(.L_47 - .L_46)
	.align		4
.L_46:
        /*0068*/ 	.word	index@(.nv.constant0._Z7mat_subPfS_S_i)
        /*006c*/ 	.short	0x0380
        /*006e*/ 	.short	0x001c


	//----- nvinfo : EIATTR_SW_WAR
	.align		4
.L_47:
        /*0070*/ 	.byte	0x04, 0x36
        /*0072*/ 	.short	(.L_49 - .L_48)
.L_48:
        /*0074*/ 	.word	0x00000008
.L_49:


//--------------------- .nv.info._Z7mat_addPfS_S_i --------------------------
	.section	.nv.info._Z7mat_addPfS_S_i,"",@"SHT_CUDA_INFO"
	.sectionflags	@""
	.align	4


	//----- nvinfo : EIATTR_CUDA_API_VERSION
	.align		4
        /*0000*/ 	.byte	0x04, 0x37
        /*0002*/ 	.short	(.L_51 - .L_50)
.L_50:
        /*0004*/ 	.word	0x00000082


	//----- nvinfo : EIATTR_KPARAM_INFO
	.align		4
.L_51:
        /*0008*/ 	.byte	0x04, 0x17
        /*000a*/ 	.short	(.L_53 - .L_52)
.L_52:
        /*000c*/ 	.word	0x00000000
        /*0010*/ 	.short	0x0003
        /*0012*/ 	.short	0x0018
        /*0014*/ 	.byte	0x00, 0xf0, 0x11, 0x00


	//----- nvinfo : EIATTR_KPARAM_INFO
	.align		4
.L_53:
        /*0018*/ 	.byte	0x04, 0x17
        /*001a*/ 	.short	(.L_55 - .L_54)
.L_54:
        /*001c*/ 	.word	0x00000000
        /*0020*/ 	.short	0x0002
        /*0022*/ 	.short	0x0010
        /*0024*/ 	.byte	0x00, 0xf5, 0x21, 0x00


	//----- nvinfo : EIATTR_KPARAM_INFO
	.align		4
.L_55:
        /*0028*/ 	.byte	0x04, 0x17
        /*002a*/ 	.short	(.L_57 - .L_56)
.L_56:
        /*002c*/ 	.word	0x00000000
        /*0030*/ 	.short	0x0001
        /*0032*/ 	.short	0x0008
        /*0034*/ 	.byte	0x00, 0xf5, 0x21, 0x00


	//----- nvinfo : EIATTR_KPARAM_INFO
	.align		4
.L_57:
        /*0038*/ 	.byte	0x04, 0x17
        /*003a*/ 	.short	(.L_59 - .L_58)
.L_58:
        /*003c*/ 	.word	0x00000000
        /*0040*/ 	.short	0x0000
        /*0042*/ 	.short	0x0000
        /*0044*/ 	.byte	0x00, 0xf5, 0x21, 0x00


	//----- nvinfo : EIATTR_SPARSE_MMA_MASK
	.align		4
.L_59:
        /*0048*/ 	.byte	0x03, 0x50
        /*004a*/ 	.short	0x0000


	//----- nvinfo : EIATTR_MAXREG_COUNT
	.align		4
        /*004c*/ 	.byte	0x03, 0x1b
        /*004e*/ 	.short	0x00ff


	//----- nvinfo : EIATTR_MERCURY_ISA_VERSION
	.align		4
        /*0050*/ 	.byte	0x03, 0x5f
        /*0052*/ 	.short	0x0101


	//----- nvinfo : EIATTR_VRC_CTA_INIT_COUNT
	.align		4
        /*0054*/ 	.byte	0x02, 0x4a
	.zero		1
	.zero		1


	//----- nvinfo : EIATTR_EXIT_INSTR_OFFSETS
	.align		4
        /*0058*/ 	.byte	0x04, 0x1c
        /*005a*/ 	.short	(.L_61 - .L_60)


	//   ....[0]....
.L_60:
        /*005c*/ 	.word	0x000000f0


	//----- nvinfo : EIATTR_CBANK_PARAM_SIZE
	.align		4
.L_61:
        /*0060*/ 	.byte	0x03, 0x19
        /*0062*/ 	.short	0x001c


	//----- nvinfo : EIATTR_PARAM_CBANK
	.align		4
        /*0064*/ 	.byte	0x04, 0x0a
        /*0066*/ 	.short	(.L_63 - .L_62)
	.align		4
.L_62:
        /*0068*/ 	.word	index@(.nv.constant0._Z7mat_addPfS_S_i)
        /*006c*/ 	.short	0x0380
        /*006e*/ 	.short	0x001c


	//----- nvinfo : EIATTR_SW_WAR
	.align		4
.L_63:
        /*0070*/ 	.byte	0x04, 0x36
        /*0072*/ 	.short	(.L_65 - .L_64)
.L_64:
        /*0074*/ 	.word	0x00000008
.L_65:


//--------------------- .nv.callgraph             --------------------------
	.section	.nv.callgraph,"",@"SHT_CUDA_CALLGRAPH"
	.align	4
	.sectionentsize	8
	.align		4
        /*0000*/ 	.word	0x00000000
	.align		4
        /*0004*/ 	.word	0xffffffff
	.align		4
        /*0008*/ 	.word	0x00000000
	.align		4
        /*000c*/ 	.word	0xfffffffe
	.align		4
        /*0010*/ 	.word	0x00000000
	.align		4
        /*0014*/ 	.word	0xfffffffd
	.align		4
        /*0018*/ 	.word	0x00000000
	.align		4
        /*001c*/ 	.word	0xfffffffc


//--------------------- .text._Z8mat_multPfS_S_i  --------------------------
	.section	.text._Z8mat_multPfS_S_i,"ax",@progbits
	.align	128
        .global         _Z8mat_multPfS_S_i
        .type           _Z8mat_multPfS_S_i,@function
        .size           _Z8mat_multPfS_S_i,(.L_x_3 - _Z8mat_multPfS_S_i)
        .other          _Z8mat_multPfS_S_i,@"STO_CUDA_ENTRY STV_DEFAULT"
_Z8mat_multPfS_S_i:
.text._Z8mat_multPfS_S_i:
[----:B------:R-:W-:Y:S01]  /*0000*/  LDC R1, c[0x0][0x37c] ;  /* 0x0000df00ff017b82 */ /* 0x000fe20000000800 */
[----:B------:R-:W0:Y:S07]  /*0010*/  S2R R9, SR_TID.X ;  /* 0x0000000000097919 */ /* 0x000e2e0000002100 */
[----:B------:R-:W1:Y:S01]  /*0020*/  LDC.64 R2, c[0x0][0x388] ;  /* 0x0000e200ff027b82 */ /* 0x000e620000000a00 */
[----:B------:R-:W2:Y:S01]  /*0030*/  LDCU.64 UR4, c[0x0][0x358] ;  /* 0x00006b00ff0477ac */ /* 0x000ea20008000a00 */
[----:B------:R-:W1:Y:S06]  /*0040*/  S2R R0, SR_TID.Y ;  /* 0x0000000000007919 */ /* 0x000e6c0000002200 */
[----:B------:R-:W3:Y:S08]  /*0050*/  LDC.64 R4, c[0x0][0x380] ;  /* 0x0000e000ff047b82 */ /* 0x000ef00000000a00 */
[----:B------:R-:W4:Y:S01]  /*0060*/  LDC.64 R6, c[0x0][0x390] ;  /* 0x0000e400ff067b82 */ /* 0x000f220000000a00 */
[----:B0-----:R-:W-:-:S02]  /*0070*/  IMAD R9, R9, 0xa, RZ ;  /* 0x0000000a09097824 */ /* 0x001fc400078e02ff */
[----:B-1----:R-:W-:-:S03]  /*0080*/  IMAD.WIDE.U32 R2, R0, 0x4, R2 ;  /* 0x0000000400027825 */ /* 0x002fc600078e0002 */
[C---:B------:R-:W-:Y:S01]  /*0090*/  IADD3 R11, PT, PT, R9.reuse, R0, RZ ;  /* 0x00000000090b7210 */ /* 0x040fe20007ffe0ff */
[----:B---3--:R-:W-:Y:S01]  /*00a0*/  IMAD.WIDE.U32 R4, R9, 0x4, R4 ;  /* 0x0000000409047825 */ /* 0x008fe200078e0004 */
[----:B--2---:R-:W2:Y:S03]  /*00b0*/  LDG.E R8, desc[UR4][R2.64] ;  /* 0x0000000402087981 */ /* 0x004ea6000c1e1900 */
[----:B----4-:R-:W-:Y:S01]  /*00c0*/  IMAD.WIDE.U32 R6, R11, 0x4, R6 ;  /* 0x000000040b067825 */ /* 0x010fe200078e0006 */
[----:B------:R-:W2:Y:S04]  /*00d0*/  LDG.E R9, desc[UR4][R4.64] ;  /* 0x0000000404097981 */ /* 0x000ea8000c1e1900 */
[----:B------:R-:W2:Y:S02]  /*00e0*/  LDG.E R0, desc[UR4][R6.64] ;  /* 0x0000000406007981 */ /* 0x000ea4000c1e1900 */
[----:B--2---:R-:W-:-:S05]  /*00f0*/  FFMA R9, R9, R8, R0 ;  /* 0x0000000809097223 */ /* 0x004fca0000000000 */
[----:B------:R0:W-:Y:S04]  /*0100*/  STG.E desc[UR4][R6.64], R9 ;  /* 0x0000000906007986 */ /* 0x0001e8000c101904 */
        /* <DEDUP_REMOVED lines=8> */
[----:B------:R-:W0:Y:S04]  /*0190*/  LDG.E R0, desc[UR4][R4.64+0xc] ;  /* 0x00000c0404007981 */ /* 0x000e28000c1e1900 */
[----:B------:R-:W0:Y:S02]  /*01a0*/  LDG.E R8, desc[UR4][R2.64+0x78] ;  /* 0x0000780402087981 */ /* 0x000e24000c1e1900 */
[----:B0-----:R-:W-:-:S05]  /*01b0*/  FFMA R9, R0, R8, R13 ;  /* 0x0000000800097223 */ /* 0x001fca000000000d */
[----:B------:R0:W-:Y:S04]  /*01c0*/  STG.E desc[UR4][R6.64], R9 ;  /* 0x0000000906007986 */ /* 0x0001e8000c101904 */
[----:B------:R-:W1:Y:S04]  /*01d0*/  LDG.E R0, desc[UR4][R4.64+0x10] ;  /* 0x0000100404007981 */ /* 0x000e68000c1e1900 */
[----:B------:R-:W1:Y:S02]  /*01e0*/  LDG.E R8, desc[UR4][R2.64+0xa0] ;  /* 0x0000a00402087981 */ /* 0x000e64000c1e1900 */
[----:B-1----:R-:W-:-:S05]  /*01f0*/  FFMA R11, R0, R8, R9 ;  /* 0x00000008000b7223 */ /* 0x002fca0000000009 */
        /* <DEDUP_REMOVED lines=12> */
[----:B------:R-:W-:Y:S04]  /*02c0*/  STG.E desc[UR4][R6.64], R11 ;  /* 0x0000000b06007986 */ /* 0x000fe8000c101904 */
[----:B------:R-:W2:Y:S04]  /*02d0*/  LDG.E R0, desc[UR4][R4.64+0x20] ;  /* 0x0000200404007981 */ /* 0x000ea8000c1e1900 */
[----:B------:R-:W2:Y:S02]  /*02e0*/  LDG.E R8, desc[UR4][R2.64+0x140] ;  /* 0x0001400402087981 */ /* 0x000ea4000c1e1900 */
[----:B--2---:R-:W-:-:S05]  /*02f0*/  FFMA R13, R0, R8, R11 ;  /* 0x00000008000d7223 */ /* 0x004fca000000000b */
[----:B------:R-:W-:Y:S04]  /*0300*/  STG.E desc[UR4][R6.64], R13 ;  /* 0x0000000d06007986 */ /* 0x000fe8000c101904 */
[----:B------:R-:W0:Y:S04]  /*0310*/  LDG.E R0, desc[UR4][R4.64+0x24] ;  /* 0x0000240404007981 */ /* 0x000e28000c1e1900 */
[----:B------:R-:W0:Y:S02]  /*0320*/  LDG.E R8, desc[UR4][R2.64+0x168] ;  /* 0x0001680402087981 */ /* 0x000e24000c1e1900 */
[----:B0-----:R-:W-:-:S05]  /*0330*/  FFMA R9, R0, R8, R13 ;  /* 0x0000000800097223 */ /* 0x001fca000000000d */
[----:B------:R-:W-:Y:S01]  /*0340*/  STG.E desc[UR4][R6.64], R9 ;  /* 0x0000000906007986 */ /* 0x000fe2000c101904 */
[----:B------:R-:W-:Y:S05]  /*0350*/  EXIT ;  /* 0x000000000000794d */ /* 0x000fea0003800000 */
.L_x_0:
[----:B------:R-:W-:-:S00]  /*0360*/  BRA `(.L_x_0) ;  /* 0xfffffffc00fc7947 */ /* 0x000fc0000383ffff */
[----:B------:R-:W-:-:S00]  /*0370*/  NOP ;  /* 0x0000000000007918 */ /* 0x000fc00000000000 */
        /* <DEDUP_REMOVED lines=8> */
.L_x_3:


//--------------------- .text._Z7mat_subPfS_S_i   --------------------------
	.section	.text._Z7mat_subPfS_S_i,"ax",@progbits
	.align	128
        .global         _Z7mat_subPfS_S_i
        .type           _Z7mat_subPfS_S_i,@function
        .size           _Z7mat_subPfS_S_i,(.L_x_4 - _Z7mat_subPfS_S_i)
        .other          _Z7mat_subPfS_S_i,@"STO_CUDA_ENTRY STV_DEFAULT"
_Z7mat_subPfS_S_i:
.text._Z7mat_subPfS_S_i:
[----:B------:R-:W-:Y:S01]  /*0000*/  LDC R1, c[0x0][0x37c] ;  /* 0x0000df00ff017b82 */ /* 0x000fe20000000800 */
[----:B------:R-:W0:Y:S07]  /*0010*/  S2R R9, SR_TID.X ;  /* 0x0000000000097919 */ /* 0x000e2e0000002100 */
[----:B------:R-:W1:Y:S01]  /*0020*/  LDC.64 R2, c[0x0][0x380] ;  /* 0x0000e000ff027b82 */ /* 0x000e620000000a00 */
[----:B------:R-:W2:Y:S01]  /*0030*/  LDCU.64 UR4, c[0x0][0x358] ;  /* 0x00006b00ff0477ac */ /* 0x000ea20008000a00 */
[----:B------:R-:W0:Y:S06]  /*0040*/  S2R R0, SR_TID.Y ;  /* 0x0000000000007919 */ /* 0x000e2c0000002200 */
[----:B------:R-:W3:Y:S08]  /*0050*/  LDC.64 R4, c[0x0][0x388] ;  /* 0x0000e200ff047b82 */ /* 0x000ef00000000a00 */
[----:B------:R-:W4:Y:S01]  /*0060*/  LDC.64 R6, c[0x0][0x390] ;  /* 0x0000e400ff067b82 */ /* 0x000f220000000a00 */
[----:B0-----:R-:W-:-:S04]  /*0070*/  IMAD R9, R9, 0xa, R0 ;  /* 0x0000000a09097824 */ /* 0x001fc800078e0200 */
[----:B-1----:R-:W-:-:S04]  /*0080*/  IMAD.WIDE.U32 R2, R9, 0x4, R2 ;  /* 0x0000000409027825 */ /* 0x002fc800078e0002 */
[C---:B---3--:R-:W-:Y:S02]  /*0090*/  IMAD.WIDE.U32 R4, R9.reuse, 0x4, R4 ;  /* 0x0000000409047825 */ /* 0x048fe400078e0004 */
[----:B--2---:R-:W2:Y:S04]  /*00a0*/  LDG.E R2, desc[UR4][R2.64] ;  /* 0x0000000402027981 */ /* 0x004ea8000c1e1900 */
[----:B------:R-:W2:Y:S01]  /*00b0*/  LDG.E R5, desc[UR4][R4.64] ;  /* 0x0000000404057981 */ /* 0x000ea2000c1e1900 */
[----:B----4-:R-:W-:-:S04]  /*00c0*/  IMAD.WIDE.U32 R6, R9, 0x4, R6 ;  /* 0x0000000409067825 */ /* 0x010fc800078e0006 */
[----:B--2---:R-:W-:-:S05]  /*00d0*/  FADD R9, R2, -R5 ;  /* 0x8000000502097221 */ /* 0x004fca0000000000 */
[----:B------:R-:W-:Y:S01]  /*00e0*/  STG.E desc[UR4][R6.64], R9 ;  /* 0x0000000906007986 */ /* 0x000fe2000c101904 */
[----:B------:R-:W-:Y:S05]  /*00f0*/  EXIT ;  /* 0x000000000000794d */ /* 0x000fea0003800000 */
.L_x_1:
        /* <DEDUP_REMOVED lines=16> */
.L_x_4:


//--------------------- .text._Z7mat_addPfS_S_i   --------------------------
	.section	.text._Z7mat_addPfS_S_i,"ax",@progbits
	.align	128
        .global         _Z7mat_addPfS_S_i
        .type           _Z7mat_addPfS_S_i,@function
        .size           _Z7mat_addPfS_S_i,(.L_x_5 - _Z7mat_addPfS_S_i)
        .other          _Z7mat_addPfS_S_i,@"STO_CUDA_ENTRY STV_DEFAULT"
_Z7mat_addPfS_S_i:
.text._Z7mat_addPfS_S_i:
        /* <DEDUP_REMOVED lines=13> */
[----:B--2---:R-:W-:-:S05]  /*00d0*/  FADD R9, R2, R5 ;  /* 0x0000000502097221 */ /* 0x004fca0000000000 */
[----:B------:R-:W-:Y:S01]  /*00e0*/  STG.E desc[UR4][R6.64], R9 ;  /* 0x0000000906007986 */ /* 0x000fe2000c101904 */
[----:B------:R-:W-:Y:S05]  /*00f0*/  EXIT ;  /* 0x000000000000794d */ /* 0x000fea0003800000 */
.L_x_2:
        /* <DEDUP_REMOVED lines=16> */
.L_x_5:


//--------------------- .nv.shared.reserved.0     --------------------------
	.section	.nv.shared.reserved.0,"aw",@nobits
	.weak		__nv_reservedSMEM_offset_0_alias
	.size		__nv_reservedSMEM_offset_0_alias, 0, 64
	.other		__nv_reservedSMEM_offset_0_alias,@"STO_CUDA_RESERVED_SHARED STV_DEFAULT"
__nv_reservedSMEM_offset_0_alias:
	.zero		0
	.zero		64


//--------------------- .nv.constant0._Z8mat_multPfS_S_i --------------------------
	.section	.nv.constant0._Z8mat_multPfS_S_i,"a",@progbits
	.sectionflags	@""
	.align	4
.nv.constant0._Z8mat_multPfS_S_i:
	.zero		924


//--------------------- .nv.constant0._Z7mat_subPfS_S_i --------------------------
	.section	.nv.constant0._Z7mat_subPfS_S_i,"a",@progbits
	.sectionflags	@""
	.align	4
.nv.constant0._Z7mat_subPfS_S_i:
	.zero		924


//--------------------- .nv.constant0._Z7mat_addPfS_S_i --------------------------
	.section	.nv.constant0._Z7mat_addPfS_S_i,"a",@progbits
	.sectionflags	@""
	.align	4
.nv.constant0._Z7mat_addPfS_S_i:
	.zero		924


//--------------------- SYMBOLS --------------------------

	.type		.nv.reservedSmem.offset0,@object
	.size		.nv.reservedSmem.offset0,0x4
